	.headerflags	@"EF_CUDA_TEXMODE_UNIFIED EF_CUDA_64BIT_ADDRESS EF_CUDA_ACCELERATORS EF_CUDA_SM90 EF_CUDA_VIRTUAL_SM(EF_CUDA_SM90)"
	.elftype	@"ET_EXEC"


//--------------------- .nv.info                  --------------------------
	.section	.nv.info,"",@"SHT_CUDA_INFO"
	.align	4


	//----- nvinfo : EIATTR_REGCOUNT
	.align		4
        /*0000*/ 	.byte	0x04, 0x2f
        /*0002*/ 	.short	(.L_1 - .L_0)
	.align		4
.L_0:
        /*0004*/ 	.word	index@(triton_poi_fused_mul_2)
        /*0008*/ 	.word	0x0000000e


	//----- nvinfo : EIATTR_MIN_STACK_SIZE
	.align		4
.L_1:
        /*000c*/ 	.byte	0x04, 0x12
        /*000e*/ 	.short	(.L_3 - .L_2)
	.align		4
.L_2:
        /*0010*/ 	.word	index@(triton_poi_fused_mul_2)
        /*0014*/ 	.word	0x00000000


	//----- nvinfo : EIATTR_FRAME_SIZE
	.align		4
.L_3:
        /*0018*/ 	.byte	0x04, 0x11
        /*001a*/ 	.short	(.L_5 - .L_4)
	.align		4
.L_4:
        /*001c*/ 	.word	index@(triton_poi_fused_mul_2)
        /*0020*/ 	.word	0x00000000


	//----- nvinfo : EIATTR_MIN_STACK_SIZE
	.align		4
.L_5:
        /*0024*/ 	.byte	0x04, 0x12
        /*0026*/ 	.short	(.L_7 - .L_6)
	.align		4
.L_6:
        /*0028*/ 	.word	index@(triton_poi_fused_mul_2)
        /*002c*/ 	.word	0x00000000
.L_7:


//--------------------- .nv.info.triton_poi_fused_mul_2 --------------------------
	.section	.nv.info.triton_poi_fused_mul_2,"",@"SHT_CUDA_INFO"
	.sectionflags	@""
	.align	4


	//----- nvinfo : EIATTR_CUDA_API_VERSION
	.align		4
        /*0000*/ 	.byte	0x04, 0x37
        /*0002*/ 	.short	(.L_9 - .L_8)
.L_8:
        /*0004*/ 	.word	0x0000007c


	//----- nvinfo : EIATTR_KPARAM_INFO
	.align		4
.L_9:
        /*0008*/ 	.byte	0x04, 0x17
        /*000a*/ 	.short	(.L_11 - .L_10)
.L_10:
        /*000c*/ 	.word	0x00000000
        /*0010*/ 	.short	0x0003
        /*0012*/ 	.short	0x0018
        /*0014*/ 	.byte	0x00, 0xf0, 0x11, 0x00


	//----- nvinfo : EIATTR_KPARAM_INFO
	.align		4
.L_11:
        /*0018*/ 	.byte	0x04, 0x17
        /*001a*/ 	.short	(.L_13 - .L_12)
.L_12:
        /*001c*/ 	.word	0x00000000
        /*0020*/ 	.short	0x0002
        /*0022*/ 	.short	0x0010
        /*0024*/ 	.byte	0x00, 0xf4, 0x21, 0x00


	//----- nvinfo : EIATTR_KPARAM_INFO
	.align		4
.L_13:
        /*0028*/ 	.byte	0x04, 0x17
        /*002a*/ 	.short	(.L_15 - .L_14)
.L_14:
        /*002c*/ 	.word	0x00000000
        /*0030*/ 	.short	0x0001
        /*0032*/ 	.short	0x0008
        /*0034*/ 	.byte	0x00, 0xf4, 0x21, 0x00


	//----- nvinfo : EIATTR_KPARAM_INFO
	.align		4
.L_15:
        /*0038*/ 	.byte	0x04, 0x17
        /*003a*/ 	.short	(.L_17 - .L_16)
.L_16:
        /*003c*/ 	.word	0x00000000
        /*0040*/ 	.short	0x0000
        /*0042*/ 	.short	0x0000
        /*0044*/ 	.byte	0x00, 0xf4, 0x21, 0x00


	//----- nvinfo : EIATTR_SPARSE_MMA_MASK
	.align		4
.L_17:
        /*0048*/ 	.byte	0x03, 0x50
        /*004a*/ 	.short	0x0000


	//----- nvinfo : EIATTR_MAXREG_COUNT
	.align		4
        /*004c*/ 	.byte	0x03, 0x1b
        /*004e*/ 	.short	0x00ff


	//----- nvinfo : EIATTR_EXIT_INSTR_OFFSETS
	.align		4
        /*0050*/ 	.byte	0x04, 0x1c
        /*0052*/ 	.short	(.L_19 - .L_18)


	//   ....[0]....
.L_18:
        /*0054*/ 	.word	0x000001d0


	//   ....[1]....
        /*0058*/ 	.word	0x000001f0


	//----- nvinfo : EIATTR_REQNTID
	.align		4
.L_19:
        /*005c*/ 	.byte	0x04, 0x10
        /*005e*/ 	.short	(.L_21 - .L_20)
.L_20:
        /*0060*/ 	.word	0x00000080
        /*0064*/ 	.word	0x00000001
        /*0068*/ 	.word	0x00000001


	//----- nvinfo : EIATTR_CBANK_PARAM_SIZE
	.align		4
.L_21:
        /*006c*/ 	.byte	0x03, 0x19
        /*006e*/ 	.short	0x001c


	//----- nvinfo : EIATTR_PARAM_CBANK
	.align		4
        /*0070*/ 	.byte	0x04, 0x0a
        /*0072*/ 	.short	(.L_23 - .L_22)
	.align		4
.L_22:
        /*0074*/ 	.word	index@(.nv.constant0.triton_poi_fused_mul_2)
        /*0078*/ 	.short	0x0210
        /*007a*/ 	.short	0x001c


	//----- nvinfo : EIATTR_SW_WAR
	.align		4
.L_23:
        /*007c*/ 	.byte	0x04, 0x36
        /*007e*/ 	.short	(.L_25 - .L_24)
.L_24:
        /*0080*/ 	.word	0x00000008
.L_25:


//--------------------- .nv.callgraph             --------------------------
	.section	.nv.callgraph,"",@"SHT_CUDA_CALLGRAPH"
	.align	4
	.sectionentsize	8
	.align		4
        /*0000*/ 	.word	0x00000000
	.align		4
        /*0004*/ 	.word	0xffffffff
	.align		4
        /*0008*/ 	.word	0x00000000
	.align		4
        /*000c*/ 	.word	0xfffffffe
	.align		4
        /*0010*/ 	.word	0x00000000
	.align		4
        /*0014*/ 	.word	0xfffffffd
	.align		4
        /*0018*/ 	.word	0x00000000
	.align		4
        /*001c*/ 	.word	0xfffffffc


//--------------------- .text.triton_poi_fused_mul_2 --------------------------
	.section	.text.triton_poi_fused_mul_2,"ax",@progbits
	.align	128
        .global         triton_poi_fused_mul_2
        .type           triton_poi_fused_mul_2,@function
        .size           triton_poi_fused_mul_2,(.L_x_1 - triton_poi_fused_mul_2)
        .other          triton_poi_fused_mul_2,@"STO_CUDA_ENTRY STV_DEFAULT"
triton_poi_fused_mul_2:
.text.triton_poi_fused_mul_2:
[----:B------:R-:W0:Y:S02]  /*0000*/  LDC R1, c[0x0][0x28] ;  /* 0x00000a00ff017b82 */ /* 0x000e240000000800 */
[----:B------:R-:W1:Y:S01]  /*0010*/  S2R R0, SR_TID.X ;  /* 0x0000000000007919 */ /* 0x000e620000002100 */
[----:B------:R-:W2:Y:S01]  /*0020*/  LDC.64 R4, c[0x0][0x218] ;  /* 0x00008600ff047b82 */ /* 0x000ea20000000a00 */
[----:B------:R-:W-:Y:S01]  /*0030*/  IMAD.MOV.U32 R6, RZ, RZ, RZ ;  /* 0x000000ffff067224 */ /* 0x000fe200078e00ff */
[----:B------:R-:W-:Y:S01]  /*0040*/  ULDC.64 UR4, c[0x0][0x208] ;  /* 0x0000820000047ab9 */ /* 0x000fe20000000a00 */
[----:B------:R-:W3:Y:S01]  /*0050*/  S2R R9, SR_CTAID.X ;  /* 0x0000000000097919 */ /* 0x000ee20000002500 */
[----:B-1----:R-:W-:Y:S02]  /*0060*/  LOP3.LUT R0, R0, 0x7f, RZ, 0xc0, !PT ;  /* 0x0000007f00007812 */ /* 0x002fe400078ec0ff */
[----:B---3--:R-:W-:-:S03]  /*0070*/  SHF.R.S32.HI R2, RZ, 0x18, R9 ;  /* 0x00000018ff027819 */ /* 0x008fc60000011409 */
[----:B------:R-:W-:Y:S01]  /*0080*/  IMAD R9, R9, 0x80, R0 ;  /* 0x0000008009097824 */ /* 0x000fe200078e0200 */
[----:B------:R-:W-:-:S04]  /*0090*/  SGXT R0, R2, 0x1 ;  /* 0x000000010200781a */ /* 0x000fc80000000200 */
[----:B------:R-:W-:Y:S02]  /*00a0*/  ISETP.GE.AND P0, PT, R9, 0x100, PT ;  /* 0x000001000900780c */ /* 0x000fe40003f06270 */
[----:B------:R-:W-:-:S04]  /*00b0*/  LEA.HI R0, R0, R9, RZ, 0x4 ;  /* 0x0000000900007211 */ /* 0x000fc800078f20ff */
[----:B------:R-:W-:-:S05]  /*00c0*/  SHF.R.S32.HI R3, RZ, 0x4, R0 ;  /* 0x00000004ff037819 */ /* 0x000fca0000011400 */
[----:B--2---:R-:W-:Y:S02]  /*00d0*/  IMAD.WIDE R4, R3, 0x4, R4 ;  /* 0x0000000403047825 */ /* 0x004fe400078e0204 */
[----:B------:R-:W1:Y:S03]  /*00e0*/  LDC.64 R2, c[0x0][0x210] ;  /* 0x00008400ff027b82 */ /* 0x000e660000000a00 */
[----:B------:R-:W2:Y:S01]  /*00f0*/  @!P0 LDG.E.EL R6, desc[UR4][R4.64] ;  /* 0x0000000404068981 */ /* 0x000ea2000c2e1900 */
[----:B------:R-:W-:Y:S02]  /*0100*/  IMAD.MOV.U32 R0, RZ, RZ, RZ ;  /* 0x000000ffff007224 */ /* 0x000fe400078e00ff */
[----:B-1----:R-:W-:-:S05]  /*0110*/  IMAD.WIDE R2, R9, 0x4, R2 ;  /* 0x0000000409027825 */ /* 0x002fca00078e0202 */
[----:B------:R-:W3:Y:S01]  /*0120*/  @!P0 LDG.E R0, desc[UR4][R2.64] ;  /* 0x0000000402008981 */ /* 0x000ee2000c1e1900 */
[----:B--2---:R-:W-:Y:S02]  /*0130*/  FADD R8, R6, 3 ;  /* 0x4040000006087421 */ /* 0x004fe40000000000 */
[----:B------:R-:W1:Y:S03]  /*0140*/  LDC.64 R6, c[0x0][0x220] ;  /* 0x00008800ff067b82 */ /* 0x000e660000000a00 */
[----:B------:R-:W-:-:S04]  /*0150*/  FSETP.GTU.AND P1, PT, R8, RZ, PT ;  /* 0x000000ff0800720b */ /* 0x000fc80003f2c000 */
[----:B------:R-:W-:-:S04]  /*0160*/  FSEL R8, R8, RZ, P1 ;  /* 0x000000ff08087208 */ /* 0x000fc80000800000 */
[C---:B------:R-:W-:Y:S01]  /*0170*/  FSETP.GEU.AND P2, PT, R8.reuse, 6, PT ;  /* 0x40c000000800780b */ /* 0x040fe20003f4e000 */
[C---:B------:R-:W-:Y:S01]  /*0180*/  FMUL R11, R8.reuse, 0.16666667163372039795 ;  /* 0x3e2aaaab080b7820 */ /* 0x040fe20000400000 */
[----:B------:R-:W-:-:S11]  /*0190*/  FSETP.NAN.AND P1, PT, R8, R8, PT ;  /* 0x000000080800720b */ /* 0x000fd60003f28000 */
[----:B------:R-:W-:Y:S01]  /*01a0*/  @P2 FSEL R11, R11, 1, P1 ;  /* 0x3f8000000b0b2808 */ /* 0x000fe20000800000 */
[----:B-1----:R-:W-:-:S04]  /*01b0*/  IMAD.WIDE R4, R9, 0x4, R6 ;  /* 0x0000000409047825 */ /* 0x002fc800078e0206 */
[----:B---3--:R-:W-:Y:S01]  /*01c0*/  FMUL R11, R11, R0 ;  /* 0x000000000b0b7220 */ /* 0x008fe20000400000 */
[----:B------:R-:W-:Y:S06]  /*01d0*/  @P0 EXIT ;  /* 0x000000000000094d */ /* 0x000fec0003800000 */
[----:B------:R-:W-:Y:S01]  /*01e0*/  STG.E desc[UR4][R4.64], R11 ;  /* 0x0000000b04007986 */ /* 0x000fe2000c101904 */
[----:B------:R-:W-:Y:S05]  /*01f0*/  EXIT ;  /* 0x000000000000794d */ /* 0x000fea0003800000 */
.L_x_0:
[----:B------:R-:W-:-:S00]  /*0200*/  BRA `(.L_x_0) ;  /* 0xfffffffc00fc7947 */ /* 0x000fc0000383ffff */
[----:B------:R-:W-:-:S00]  /*0210*/  NOP ;  /* 0x0000000000007918 */ /* 0x000fc00000000000 */
        /* <DEDUP_REMOVED lines=14> */
.L_x_1:


//--------------------- .nv.constant0.triton_poi_fused_mul_2 --------------------------
	.section	.nv.constant0.triton_poi_fused_mul_2,"a",@progbits
	.sectionflags	@""
	.align	4
.nv.constant0.triton_poi_fused_mul_2:
	.zero		556
